//
// Generated by NVIDIA NVVM Compiler
//
// Compiler Build ID: CL-36424714
// Cuda compilation tools, release 13.0, V13.0.88
// Based on NVVM 20.0.0
//

.version 9.0
.target sm_100
.address_size 64

	// .globl	_Z4blurPiS_iiii

.visible .entry _Z4blurPiS_iiii(
	.param .u64 .ptr .align 1 _Z4blurPiS_iiii_param_0,
	.param .u64 .ptr .align 1 _Z4blurPiS_iiii_param_1,
	.param .u32 _Z4blurPiS_iiii_param_2,
	.param .u32 _Z4blurPiS_iiii_param_3,
	.param .u32 _Z4blurPiS_iiii_param_4,
	.param .u32 _Z4blurPiS_iiii_param_5
)
{
	.reg .pred 	%p<92>;
	.reg .b32 	%r<270>;
	.reg .b64 	%rd<37>;

	ld.param.u64 	%rd3, [_Z4blurPiS_iiii_param_0];
	ld.param.u64 	%rd2, [_Z4blurPiS_iiii_param_1];
	ld.param.u32 	%r140, [_Z4blurPiS_iiii_param_2];
	ld.param.u32 	%r141, [_Z4blurPiS_iiii_param_3];
	ld.param.u32 	%r142, [_Z4blurPiS_iiii_param_4];
	ld.param.u32 	%r143, [_Z4blurPiS_iiii_param_5];
	cvta.to.global.u64 	%rd1, %rd3;
	mov.u32 	%r144, %ctaid.x;
	mov.u32 	%r145, %ntid.x;
	mov.u32 	%r146, %tid.x;
	mad.lo.s32 	%r1, %r144, %r145, %r146;
	mul.lo.s32 	%r147, %r141, %r140;
	mul.lo.s32 	%r148, %r147, %r142;
	setp.ge.s32 	%p2, %r1, %r148;
	@%p2 bra 	$L__BB0_47;
	mul.lo.s32 	%r2, %r142, %r141;
	rem.s32 	%r150, %r1, %r2;
	div.s32 	%r3, %r150, %r142;
	mul.lo.s32 	%r151, %r3, %r142;
	sub.s32 	%r4, %r150, %r151;
	shr.u32 	%r152, %r143, 31;
	add.s32 	%r153, %r143, %r152;
	shr.s32 	%r6, %r153, 1;
	neg.s32 	%r5, %r6;
	setp.lt.s32 	%p3, %r6, %r5;
	@%p3 bra 	$L__BB0_46;
	sub.s32 	%r155, %r6, %r5;
	add.s32 	%r156, %r155, 1;
	and.b32  	%r7, %r156, 7;
	add.s32 	%r8, %r7, -1;
	and.b32  	%r9, %r156, 3;
	and.b32  	%r10, %r156, 1;
	add.s32 	%r11, %r5, 3;
	add.s32 	%r12, %r3, %r5;
	shl.b32 	%r13, %r142, 3;
	and.b32  	%r157, %r156, -8;
	neg.s32 	%r14, %r157;
	div.s32 	%r15, %r1, %r2;
	mov.b32 	%r268, 0;
	mov.u32 	%r208, %r5;
	mov.u32 	%r267, %r268;
$L__BB0_3:
	mov.u32 	%r16, %r208;
	sub.s32 	%r159, %r6, %r5;
	setp.lt.u32 	%p4, %r159, 7;
	add.s32 	%r160, %r16, %r15;
	setp.gt.s32 	%p5, %r160, -1;
	setp.lt.s32 	%p6, %r160, %r140;
	and.pred  	%p1, %p5, %p6;
	mul.lo.s32 	%r19, %r160, %r141;
	mov.u32 	%r255, %r5;
	@%p4 bra 	$L__BB0_23;
	add.s32 	%r161, %r12, %r19;
	mul.lo.s32 	%r162, %r142, %r161;
	add.s32 	%r163, %r162, %r142;
	add.s32 	%r220, %r4, %r163;
	add.s32 	%r164, %r161, 2;
	mad.lo.s32 	%r218, %r142, %r164, %r4;
	add.s32 	%r165, %r161, 3;
	mad.lo.s32 	%r217, %r142, %r165, %r4;
	add.s32 	%r166, %r161, 4;
	mad.lo.s32 	%r216, %r142, %r166, %r4;
	add.s32 	%r167, %r161, 5;
	mad.lo.s32 	%r215, %r142, %r167, %r4;
	add.s32 	%r168, %r161, 6;
	mad.lo.s32 	%r214, %r142, %r168, %r4;
	add.s32 	%r169, %r161, 7;
	mad.lo.s32 	%r213, %r142, %r169, %r4;
	add.s32 	%r212, %r4, %r162;
	mov.u32 	%r211, %r14;
	mov.u32 	%r219, %r12;
	mov.u32 	%r221, %r11;
$L__BB0_5:
	.pragma "nounroll";
	setp.gt.s32 	%p7, %r219, -1;
	setp.lt.s32 	%p8, %r219, %r141;
	and.pred  	%p9, %p7, %p8;
	and.pred  	%p10, %p1, %p9;
	not.pred 	%p11, %p10;
	@%p11 bra 	$L__BB0_7;
	add.s32 	%r268, %r268, 1;
	mul.wide.s32 	%rd4, %r212, 4;
	add.s64 	%rd5, %rd1, %rd4;
	ld.global.u32 	%r170, [%rd5];
	add.s32 	%r267, %r170, %r267;
$L__BB0_7:
	add.s32 	%r171, %r219, 1;
	setp.gt.s32 	%p12, %r171, -1;
	setp.lt.s32 	%p13, %r171, %r141;
	and.pred  	%p14, %p12, %p13;
	and.pred  	%p15, %p1, %p14;
	not.pred 	%p16, %p15;
	@%p16 bra 	$L__BB0_9;
	add.s32 	%r268, %r268, 1;
	mul.wide.s32 	%rd6, %r220, 4;
	add.s64 	%rd7, %rd1, %rd6;
	ld.global.u32 	%r172, [%rd7];
	add.s32 	%r267, %r172, %r267;
$L__BB0_9:
	add.s32 	%r173, %r219, 2;
	setp.gt.s32 	%p17, %r173, -1;
	setp.lt.s32 	%p18, %r173, %r141;
	and.pred  	%p19, %p17, %p18;
	and.pred  	%p20, %p1, %p19;
	not.pred 	%p21, %p20;
	@%p21 bra 	$L__BB0_11;
	add.s32 	%r268, %r268, 1;
	mul.wide.s32 	%rd8, %r218, 4;
	add.s64 	%rd9, %rd1, %rd8;
	ld.global.u32 	%r174, [%rd9];
	add.s32 	%r267, %r174, %r267;
$L__BB0_11:
	add.s32 	%r175, %r219, 3;
	setp.gt.s32 	%p22, %r175, -1;
	setp.lt.s32 	%p23, %r175, %r141;
	and.pred  	%p24, %p22, %p23;
	and.pred  	%p25, %p1, %p24;
	not.pred 	%p26, %p25;
	@%p26 bra 	$L__BB0_13;
	add.s32 	%r268, %r268, 1;
	mul.wide.s32 	%rd10, %r217, 4;
	add.s64 	%rd11, %rd1, %rd10;
	ld.global.u32 	%r176, [%rd11];
	add.s32 	%r267, %r176, %r267;
$L__BB0_13:
	add.s32 	%r177, %r219, 4;
	setp.gt.s32 	%p27, %r177, -1;
	setp.lt.s32 	%p28, %r177, %r141;
	and.pred  	%p29, %p27, %p28;
	and.pred  	%p30, %p1, %p29;
	not.pred 	%p31, %p30;
	@%p31 bra 	$L__BB0_15;
	add.s32 	%r268, %r268, 1;
	mul.wide.s32 	%rd12, %r216, 4;
	add.s64 	%rd13, %rd1, %rd12;
	ld.global.u32 	%r178, [%rd13];
	add.s32 	%r267, %r178, %r267;
$L__BB0_15:
	add.s32 	%r179, %r219, 5;
	setp.gt.s32 	%p32, %r179, -1;
	setp.lt.s32 	%p33, %r179, %r141;
	and.pred  	%p34, %p32, %p33;
	and.pred  	%p35, %p1, %p34;
	not.pred 	%p36, %p35;
	@%p36 bra 	$L__BB0_17;
	add.s32 	%r268, %r268, 1;
	mul.wide.s32 	%rd14, %r215, 4;
	add.s64 	%rd15, %rd1, %rd14;
	ld.global.u32 	%r180, [%rd15];
	add.s32 	%r267, %r180, %r267;
$L__BB0_17:
	add.s32 	%r181, %r219, 6;
	setp.gt.s32 	%p37, %r181, -1;
	setp.lt.s32 	%p38, %r181, %r141;
	and.pred  	%p39, %p37, %p38;
	and.pred  	%p40, %p1, %p39;
	not.pred 	%p41, %p40;
	@%p41 bra 	$L__BB0_19;
	add.s32 	%r268, %r268, 1;
	mul.wide.s32 	%rd16, %r214, 4;
	add.s64 	%rd17, %rd1, %rd16;
	ld.global.u32 	%r182, [%rd17];
	add.s32 	%r267, %r182, %r267;
$L__BB0_19:
	add.s32 	%r183, %r219, 7;
	setp.gt.s32 	%p42, %r183, -1;
	setp.lt.s32 	%p43, %r183, %r141;
	and.pred  	%p44, %p42, %p43;
	and.pred  	%p45, %p1, %p44;
	not.pred 	%p46, %p45;
	@%p46 bra 	$L__BB0_21;
	add.s32 	%r268, %r268, 1;
	mul.wide.s32 	%rd18, %r213, 4;
	add.s64 	%rd19, %rd1, %rd18;
	ld.global.u32 	%r184, [%rd19];
	add.s32 	%r267, %r184, %r267;
$L__BB0_21:
	add.s32 	%r221, %r221, 8;
	add.s32 	%r220, %r220, %r13;
	add.s32 	%r219, %r219, 8;
	add.s32 	%r218, %r218, %r13;
	add.s32 	%r217, %r217, %r13;
	add.s32 	%r216, %r216, %r13;
	add.s32 	%r215, %r215, %r13;
	add.s32 	%r214, %r214, %r13;
	add.s32 	%r213, %r213, %r13;
	add.s32 	%r212, %r212, %r13;
	add.s32 	%r211, %r211, 8;
	setp.ne.s32 	%p47, %r211, 0;
	@%p47 bra 	$L__BB0_5;
	add.s32 	%r255, %r221, -3;
$L__BB0_23:
	setp.eq.s32 	%p48, %r7, 0;
	@%p48 bra 	$L__BB0_44;
	setp.lt.u32 	%p49, %r8, 3;
	@%p49 bra 	$L__BB0_34;
	add.s32 	%r90, %r255, %r3;
	setp.gt.s32 	%p50, %r90, -1;
	setp.lt.s32 	%p51, %r90, %r141;
	and.pred  	%p52, %p50, %p51;
	and.pred  	%p54, %p1, %p52;
	not.pred 	%p55, %p54;
	@%p55 bra 	$L__BB0_27;
	add.s32 	%r268, %r268, 1;
	add.s32 	%r186, %r90, %r19;
	mad.lo.s32 	%r187, %r186, %r142, %r4;
	mul.wide.s32 	%rd20, %r187, 4;
	add.s64 	%rd21, %rd1, %rd20;
	ld.global.u32 	%r188, [%rd21];
	add.s32 	%r267, %r188, %r267;
$L__BB0_27:
	add.s32 	%r95, %r90, 1;
	setp.gt.s32 	%p56, %r95, -1;
	setp.lt.s32 	%p57, %r95, %r141;
	and.pred  	%p58, %p56, %p57;
	and.pred  	%p59, %p1, %p58;
	not.pred 	%p60, %p59;
	@%p60 bra 	$L__BB0_29;
	add.s32 	%r268, %r268, 1;
	add.s32 	%r189, %r95, %r19;
	mad.lo.s32 	%r190, %r189, %r142, %r4;
	mul.wide.s32 	%rd22, %r190, 4;
	add.s64 	%rd23, %rd1, %rd22;
	ld.global.u32 	%r191, [%rd23];
	add.s32 	%r267, %r191, %r267;
$L__BB0_29:
	add.s32 	%r100, %r90, 2;
	setp.gt.s32 	%p61, %r100, -1;
	setp.lt.s32 	%p62, %r100, %r141;
	and.pred  	%p63, %p61, %p62;
	and.pred  	%p64, %p1, %p63;
	not.pred 	%p65, %p64;
	@%p65 bra 	$L__BB0_31;
	add.s32 	%r268, %r268, 1;
	add.s32 	%r192, %r100, %r19;
	mad.lo.s32 	%r193, %r192, %r142, %r4;
	mul.wide.s32 	%rd24, %r193, 4;
	add.s64 	%rd25, %rd1, %rd24;
	ld.global.u32 	%r194, [%rd25];
	add.s32 	%r267, %r194, %r267;
$L__BB0_31:
	add.s32 	%r105, %r90, 3;
	setp.gt.s32 	%p66, %r105, -1;
	setp.lt.s32 	%p67, %r105, %r141;
	and.pred  	%p68, %p66, %p67;
	and.pred  	%p69, %p1, %p68;
	not.pred 	%p70, %p69;
	@%p70 bra 	$L__BB0_33;
	add.s32 	%r268, %r268, 1;
	add.s32 	%r195, %r105, %r19;
	mad.lo.s32 	%r196, %r195, %r142, %r4;
	mul.wide.s32 	%rd26, %r196, 4;
	add.s64 	%rd27, %rd1, %rd26;
	ld.global.u32 	%r197, [%rd27];
	add.s32 	%r267, %r197, %r267;
$L__BB0_33:
	add.s32 	%r255, %r255, 4;
$L__BB0_34:
	setp.eq.s32 	%p71, %r9, 0;
	@%p71 bra 	$L__BB0_44;
	setp.eq.s32 	%p72, %r9, 1;
	@%p72 bra 	$L__BB0_41;
	add.s32 	%r116, %r255, %r3;
	setp.gt.s32 	%p73, %r116, -1;
	setp.lt.s32 	%p74, %r116, %r141;
	and.pred  	%p75, %p73, %p74;
	and.pred  	%p77, %p1, %p75;
	not.pred 	%p78, %p77;
	@%p78 bra 	$L__BB0_38;
	add.s32 	%r268, %r268, 1;
	add.s32 	%r199, %r116, %r19;
	mad.lo.s32 	%r200, %r199, %r142, %r4;
	mul.wide.s32 	%rd28, %r200, 4;
	add.s64 	%rd29, %rd1, %rd28;
	ld.global.u32 	%r201, [%rd29];
	add.s32 	%r267, %r201, %r267;
$L__BB0_38:
	add.s32 	%r121, %r116, 1;
	setp.gt.s32 	%p79, %r121, -1;
	setp.lt.s32 	%p80, %r121, %r141;
	and.pred  	%p81, %p79, %p80;
	and.pred  	%p82, %p1, %p81;
	not.pred 	%p83, %p82;
	@%p83 bra 	$L__BB0_40;
	add.s32 	%r268, %r268, 1;
	add.s32 	%r202, %r121, %r19;
	mad.lo.s32 	%r203, %r202, %r142, %r4;
	mul.wide.s32 	%rd30, %r203, 4;
	add.s64 	%rd31, %rd1, %rd30;
	ld.global.u32 	%r204, [%rd31];
	add.s32 	%r267, %r204, %r267;
$L__BB0_40:
	add.s32 	%r255, %r255, 2;
$L__BB0_41:
	setp.eq.s32 	%p84, %r10, 0;
	@%p84 bra 	$L__BB0_44;
	add.s32 	%r132, %r255, %r3;
	setp.gt.s32 	%p85, %r132, -1;
	setp.lt.s32 	%p86, %r132, %r141;
	and.pred  	%p87, %p85, %p86;
	and.pred  	%p89, %p1, %p87;
	not.pred 	%p90, %p89;
	@%p90 bra 	$L__BB0_44;
	add.s32 	%r268, %r268, 1;
	add.s32 	%r205, %r132, %r19;
	mad.lo.s32 	%r206, %r205, %r142, %r4;
	mul.wide.s32 	%rd32, %r206, 4;
	add.s64 	%rd33, %rd1, %rd32;
	ld.global.u32 	%r207, [%rd33];
	add.s32 	%r267, %r207, %r267;
$L__BB0_44:
	add.s32 	%r208, %r16, 1;
	setp.ne.s32 	%p91, %r16, %r6;
	@%p91 bra 	$L__BB0_3;
	div.s32 	%r269, %r267, %r268;
$L__BB0_46:
	cvta.to.global.u64 	%rd34, %rd2;
	mul.wide.s32 	%rd35, %r1, 4;
	add.s64 	%rd36, %rd34, %rd35;
	st.global.u32 	[%rd36], %r269;
$L__BB0_47:
	ret;

}


// ===== COMPILED SASS (sm_100) =====

	.target	sm_100

	.elftype	@"ET_EXEC"


//--------------------- .note.nv.tkinfo           --------------------------
	.section	.note.nv.tkinfo,"",@"SHT_NOTE"
	.sectionflags	@"SHF_NOTE_NV_TKINFO"
	.tkinfo
        /*0018*/ 	.word	0x00000002
        /*0030*/ 	.string	""
        /*0030*/ 	.string	"ptxas"
        /*0030*/ 	.string	"Cuda compilation tools, release 13.0, V13.0.88"
        /*0030*/ 	.string	"Build cuda_13.0.r13.0/compiler.36424714_0"
        /*0030*/ 	.string	"-arch sm_100 -m 64 "



//--------------------- .note.nv.cuinfo           --------------------------
	.section	.note.nv.cuinfo,"",@"SHT_NOTE"
	.sectionflags	@"SHF_NOTE_NV_CUINFO"
        /*0018*/ 	.short	0x0002
        /*001a*/ 	.short	0x0064
        /*001c*/ 	.short	0x0082
	.zero		2


//--------------------- .nv.info                  --------------------------
	.section	.nv.info,"",@"SHT_CUDA_INFO"
	.align	4


	//----- nvinfo : EIATTR_REGCOUNT
	.align		4
        /*0000*/ 	.byte	0x04, 0x2f
        /*0002*/ 	.short	(.L_1 - .L_0)
	.align		4
.L_0:
        /*0004*/ 	.word	index@(_Z4blurPiS_iiii)
        /*0008*/ 	.word	0x00000020


	//----- nvinfo : EIATTR_FRAME_SIZE
	.align		4
.L_1:
        /*000c*/ 	.byte	0x04, 0x11
        /*000e*/ 	.short	(.L_3 - .L_2)
	.align		4
.L_2:
        /*0010*/ 	.word	index@(_Z4blurPiS_iiii)
        /*0014*/ 	.word	0x00000000


	//----- nvinfo : EIATTR_MIN_STACK_SIZE
	.align		4
.L_3:
        /*0018*/ 	.byte	0x04, 0x12
        /*001a*/ 	.short	(.L_5 - .L_4)
	.align		4
.L_4:
        /*001c*/ 	.word	index@(_Z4blurPiS_iiii)
        /*0020*/ 	.word	0x00000000
.L_5:


//--------------------- .nv.compat                --------------------------
	.section	.nv.compat,"",@"SHT_CUDA_COMPAT_INFO"
	.align	4
        /*0000*/ 	.byte	0x02, 0x09, 0x00, 0x00, 0x02, 0x02, 0x01, 0x00, 0x02, 0x05, 0x05, 0x00, 0x03, 0x07, 0x01, 0x01
        /*0010*/ 	.byte	0x02, 0x03, 0x00, 0x00, 0x02, 0x06, 0x01, 0x00, 0x04, 0x0b, 0x08, 0x00, 0x09, 0x00, 0x00, 0x00
        /*0020*/ 	.byte	0x00, 0x00, 0x00, 0x00


//--------------------- .nv.info._Z4blurPiS_iiii  --------------------------
	.section	.nv.info._Z4blurPiS_iiii,"",@"SHT_CUDA_INFO"
	.sectionflags	@""
	.align	4


	//----- nvinfo : EIATTR_CUDA_API_VERSION
	.align		4
        /*0000*/ 	.byte	0x04, 0x37
        /*0002*/ 	.short	(.L_7 - .L_6)
.L_6:
        /*0004*/ 	.word	0x00000082


	//----- nvinfo : EIATTR_KPARAM_INFO
	.align		4
.L_7:
        /*0008*/ 	.byte	0x04, 0x17
        /*000a*/ 	.short	(.L_9 - .L_8)
.L_8:
        /*000c*/ 	.word	0x00000000
        /*0010*/ 	.short	0x0005
        /*0012*/ 	.short	0x001c
        /*0014*/ 	.byte	0x00, 0xf0, 0x11, 0x00


	//----- nvinfo : EIATTR_KPARAM_INFO
	.align		4
.L_9:
        /*0018*/ 	.byte	0x04, 0x17
        /*001a*/ 	.short	(.L_11 - .L_10)
.L_10:
        /*001c*/ 	.word	0x00000000
        /*0020*/ 	.short	0x0004
        /*0022*/ 	.short	0x0018
        /*0024*/ 	.byte	0x00, 0xf0, 0x11, 0x00


	//----- nvinfo : EIATTR_KPARAM_INFO
	.align		4
.L_11:
        /*0028*/ 	.byte	0x04, 0x17
        /*002a*/ 	.short	(.L_13 - .L_12)
.L_12:
        /*002c*/ 	.word	0x00000000
        /*0030*/ 	.short	0x0003
        /*0032*/ 	.short	0x0014
        /*0034*/ 	.byte	0x00, 0xf0, 0x11, 0x00


	//----- nvinfo : EIATTR_KPARAM_INFO
	.align		4
.L_13:
        /*0038*/ 	.byte	0x04, 0x17
        /*003a*/ 	.short	(.L_15 - .L_14)
.L_14:
        /*003c*/ 	.word	0x00000000
        /*0040*/ 	.short	0x0002
        /*0042*/ 	.short	0x0010
        /*0044*/ 	.byte	0x00, 0xf0, 0x11, 0x00


	//----- nvinfo : EIATTR_KPARAM_INFO
	.align		4
.L_15:
        /*0048*/ 	.byte	0x04, 0x17
        /*004a*/ 	.short	(.L_17 - .L_16)
.L_16:
        /*004c*/ 	.word	0x00000000
        /*0050*/ 	.short	0x0001
        /*0052*/ 	.short	0x0008
        /*0054*/ 	.byte	0x00, 0xf5, 0x21, 0x00


	//----- nvinfo : EIATTR_KPARAM_INFO
	.align		4
.L_17:
        /*0058*/ 	.byte	0x04, 0x17
        /*005a*/ 	.short	(.L_19 - .L_18)
.L_18:
        /*005c*/ 	.word	0x00000000
        /*0060*/ 	.short	0x0000
        /*0062*/ 	.short	0x0000
        /*0064*/ 	.byte	0x00, 0xf5, 0x21, 0x00


	//----- nvinfo : EIATTR_SPARSE_MMA_MASK
	.align		4
.L_19:
        /*0068*/ 	.byte	0x03, 0x50
        /*006a*/ 	.short	0x0000


	//----- nvinfo : EIATTR_MAXREG_COUNT
	.align		4
        /*006c*/ 	.byte	0x03, 0x1b
        /*006e*/ 	.short	0x00ff


	//----- nvinfo : EIATTR_MERCURY_ISA_VERSION
	.align		4
        /*0070*/ 	.byte	0x03, 0x5f
        /*0072*/ 	.short	0x0101


	//----- nvinfo : EIATTR_VRC_CTA_INIT_COUNT
	.align		4
        /*0074*/ 	.byte	0x02, 0x4a
	.zero		1
	.zero		1


	//----- nvinfo : EIATTR_EXIT_INSTR_OFFSETS
	.align		4
        /*0078*/ 	.byte	0x04, 0x1c
        /*007a*/ 	.short	(.L_21 - .L_20)


	//   ....[0]....
.L_20:
        /*007c*/ 	.word	0x000000a0


	//   ....[1]....
        /*0080*/ 	.word	0x00001530


	//----- nvinfo : EIATTR_CRS_STACK_SIZE
	.align		4
.L_21:
        /*0084*/ 	.byte	0x04, 0x1e
        /*0086*/ 	.short	(.L_23 - .L_22)
.L_22:
        /*0088*/ 	.word	0x00000000


	//----- nvinfo : EIATTR_CBANK_PARAM_SIZE
	.align		4
.L_23:
        /*008c*/ 	.byte	0x03, 0x19
        /*008e*/ 	.short	0x0020


	//----- nvinfo : EIATTR_PARAM_CBANK
	.align		4
        /*0090*/ 	.byte	0x04, 0x0a
        /*0092*/ 	.short	(.L_25 - .L_24)
	.align		4
.L_24:
        /*0094*/ 	.word	index@(.nv.constant0._Z4blurPiS_iiii)
        /*0098*/ 	.short	0x0380
        /*009a*/ 	.short	0x0020


	//----- nvinfo : EIATTR_SW_WAR
	.align		4
.L_25:
        /*009c*/ 	.byte	0x04, 0x36
        /*009e*/ 	.short	(.L_27 - .L_26)
.L_26:
        /*00a0*/ 	.word	0x00000008
.L_27:


//--------------------- .nv.callgraph             --------------------------
	.section	.nv.callgraph,"",@"SHT_CUDA_CALLGRAPH"
	.align	4
	.sectionentsize	8
	.align		4
        /*0000*/ 	.word	0x00000000
	.align		4
        /*0004*/ 	.word	0xffffffff
	.align		4
        /*0008*/ 	.word	0x00000000
	.align		4
        /*000c*/ 	.word	0xfffffffe
	.align		4
        /*0010*/ 	.word	0x00000000
	.align		4
        /*0014*/ 	.word	0xfffffffd
	.align		4
        /*0018*/ 	.word	0x00000000
	.align		4
        /*001c*/ 	.word	0xfffffffc


//--------------------- .text._Z4blurPiS_iiii     --------------------------
	.section	.text._Z4blurPiS_iiii,"ax",@progbits
	.align	128
        .global         _Z4blurPiS_iiii
        .type           _Z4blurPiS_iiii,@function
        .size           _Z4blurPiS_iiii,(.L_x_9 - _Z4blurPiS_iiii)
        .other          _Z4blurPiS_iiii,@"STO_CUDA_ENTRY STV_DEFAULT"
_Z4blurPiS_iiii:
.text._Z4blurPiS_iiii:
[----:B------:R-:W-:Y:S01]  /*0000*/  LDC R1, c[0x0][0x37c] ;  /* 0x0000df00ff017b82 */ /* 0x000fe20000000800 */
[----:B------:R-:W0:Y:S07]  /*0010*/  S2R R5, SR_TID.X ;  /* 0x0000000000057919 */ /* 0x000e2e0000002100 */
[----:B------:R-:W0:Y:S01]  /*0020*/  S2UR UR6, SR_CTAID.X ;  /* 0x00000000000679c3 */ /* 0x000e220000002500 */
[----:B------:R-:W1:Y:S07]  /*0030*/  LDCU.64 UR4, c[0x0][0x390] ;  /* 0x00007200ff0477ac */ /* 0x000e6e0008000a00 */
[----:B------:R-:W0:Y:S08]  /*0040*/  LDC R0, c[0x0][0x360] ;  /* 0x0000d800ff007b82 */ /* 0x000e300000000800 */
[----:B------:R-:W2:Y:S01]  /*0050*/  LDC R3, c[0x0][0x398] ;  /* 0x0000e600ff037b82 */ /* 0x000ea20000000800 */
[----:B-1----:R-:W-:Y:S01]  /*0060*/  UIMAD UR4, UR5, UR4, URZ ;  /* 0x00000004050472a4 */ /* 0x002fe2000f8e02ff */
[----:B0-----:R-:W-:-:S05]  /*0070*/  IMAD R0, R0, UR6, R5 ;  /* 0x0000000600007c24 */ /* 0x001fca000f8e0205 */
[----:B--2---:R-:W-:-:S05]  /*0080*/  IMAD R5, R3, UR4, RZ ;  /* 0x0000000403057c24 */ /* 0x004fca000f8e02ff */
[----:B------:R-:W-:-:S13]  /*0090*/  ISETP.GE.AND P0, PT, R0, R5, PT ;  /* 0x000000050000720c */ /* 0x000fda0003f06270 */
[----:B------:R-:W-:Y:S05]  /*00a0*/  @P0 EXIT ;  /* 0x000000000000094d */ /* 0x000fea0003800000 */
[----:B------:R-:W-:Y:S01]  /*00b0*/  IMAD R5, R3, UR5, RZ ;  /* 0x0000000503057c24 */ /* 0x000fe2000f8e02ff */
[----:B------:R-:W-:Y:S01]  /*00c0*/  IABS R2, R3 ;  /* 0x0000000300027213 */ /* 0x000fe20000000000 */
[----:B------:R-:W0:Y:S01]  /*00d0*/  LDCU UR4, c[0x0][0x39c] ;  /* 0x00007380ff0477ac */ /* 0x000e220008000800 */
[----:B------:R-:W-:Y:S02]  /*00e0*/  IABS R11, R0 ;  /* 0x00000000000b7213 */ /* 0x000fe40000000000 */
[-C--:B------:R-:W-:Y:S01]  /*00f0*/  IABS R4, R5.reuse ;  /* 0x0000000500047213 */ /* 0x080fe20000000000 */
[----:B------:R-:W1:Y:S01]  /*0100*/  I2F.RP R10, R2 ;  /* 0x00000002000a7306 */ /* 0x000e620000209400 */
[----:B------:R-:W-:Y:S01]  /*0110*/  IABS R12, R5 ;  /* 0x00000005000c7213 */ /* 0x000fe20000000000 */
[----:B------:R-:W2:Y:S01]  /*0120*/  LDCU.64 UR10, c[0x0][0x358] ;  /* 0x00006b00ff0a77ac */ /* 0x000ea20008000a00 */
[----:B------:R-:W-:-:S05]  /*0130*/  ISETP.GE.AND P2, PT, R0, RZ, PT ;  /* 0x000000ff0000720c */ /* 0x000fca0003f46270 */
[----:B------:R-:W3:Y:S01]  /*0140*/  I2F.RP R8, R4 ;  /* 0x0000000400087306 */ /* 0x000ee20000209400 */
[----:B0-----:R-:W-:-:S07]  /*0150*/  ULEA.HI UR4, UR4, UR4, URZ, 0x1 ;  /* 0x0000000404047291 */ /* 0x001fce000f8f08ff */
[----:B-1----:R-:W-:Y:S01]  /*0160*/  MUFU.RCP R10, R10 ;  /* 0x0000000a000a7308 */ /* 0x002fe20000001000 */
[----:B------:R-:W-:-:S04]  /*0170*/  USHF.R.S32.HI UR4, URZ, 0x1, UR4 ;  /* 0x00000001ff047899 */ /* 0x000fc80008011404 */
[----:B------:R-:W-:-:S03]  /*0180*/  UIADD3 UR6, UPT, UPT, -UR4, URZ, URZ ;  /* 0x000000ff04067290 */ /* 0x000fc6000fffe1ff */
[----:B---3--:R-:W0:Y:S01]  /*0190*/  MUFU.RCP R8, R8 ;  /* 0x0000000800087308 */ /* 0x008e220000001000 */
[----:B------:R-:W-:Y:S01]  /*01a0*/  UISETP.GE.AND UP0, UPT, UR4, UR6, UPT ;  /* 0x000000060400728c */ /* 0x000fe2000bf06270 */
[----:B0-----:R-:W-:-:S06]  /*01b0*/  VIADD R6, R8, 0xffffffe ;  /* 0x0ffffffe08067836 */ /* 0x001fcc0000000000 */
[----:B------:R0:W1:Y:S02]  /*01c0*/  F2I.FTZ.U32.TRUNC.NTZ R7, R6 ;  /* 0x0000000600077305 */ /* 0x000064000021f000 */
[----:B0-----:R-:W-:Y:S02]  /*01d0*/  HFMA2 R6, -RZ, RZ, 0, 0 ;  /* 0x00000000ff067431 */ /* 0x001fe400000001ff */
[----:B-1----:R-:W-:-:S04]  /*01e0*/  IMAD.MOV R9, RZ, RZ, -R7 ;  /* 0x000000ffff097224 */ /* 0x002fc800078e0a07 */
[----:B------:R-:W-:-:S04]  /*01f0*/  IMAD R9, R9, R4, RZ ;  /* 0x0000000409097224 */ /* 0x000fc800078e02ff */
[----:B------:R-:W-:-:S04]  /*0200*/  IMAD.HI.U32 R7, R7, R9, R6 ;  /* 0x0000000907077227 */ /* 0x000fc800078e0006 */
[----:B------:R-:W-:Y:S01]  /*0210*/  IMAD.MOV.U32 R9, RZ, RZ, R11 ;  /* 0x000000ffff097224 */ /* 0x000fe200078e000b */
[----:B------:R-:W-:Y:S01]  /*0220*/  LOP3.LUT R11, RZ, R5, RZ, 0x33, !PT ;  /* 0x00000005ff0b7212 */ /* 0x000fe200078e33ff */
[----:B------:R-:W-:Y:S02]  /*0230*/  IMAD.MOV R6, RZ, RZ, -R12 ;  /* 0x000000ffff067224 */ /* 0x000fe400078e0a0c */
[----:B------:R-:W-:Y:S01]  /*0240*/  IMAD.HI.U32 R8, R7, R9, RZ ;  /* 0x0000000907087227 */ /* 0x000fe200078e00ff */
[----:B------:R-:W-:-:S03]  /*0250*/  IADD3 R7, PT, PT, R10, 0xffffffe, RZ ;  /* 0x0ffffffe0a077810 */ /* 0x000fc60007ffe0ff */
[----:B------:R-:W-:-:S03]  /*0260*/  IMAD R9, R8, R6, R9 ;  /* 0x0000000608097224 */ /* 0x000fc600078e0209 */
[----:B------:R-:W0:Y:S02]  /*0270*/  F2I.FTZ.U32.TRUNC.NTZ R7, R7 ;  /* 0x0000000700077305 */ /* 0x000e24000021f000 */
[----:B------:R-:W-:-:S13]  /*0280*/  ISETP.GT.U32.AND P0, PT, R4, R9, PT ;  /* 0x000000090400720c */ /* 0x000fda0003f04070 */
[----:B------:R-:W-:Y:S01]  /*0290*/  @!P0 IMAD.IADD R9, R9, 0x1, -R4 ;  /* 0x0000000109098824 */ /* 0x000fe200078e0a04 */
[----:B0-----:R-:W-:-:S03]  /*02a0*/  IADD3 R13, PT, PT, RZ, -R7, RZ ;  /* 0x80000007ff0d7210 */ /* 0x001fc60007ffe0ff */
[----:B------:R-:W-:Y:S01]  /*02b0*/  IMAD.IADD R6, R9, 0x1, -R4 ;  /* 0x0000000109067824 */ /* 0x000fe200078e0a04 */
[----:B------:R-:W-:Y:S01]  /*02c0*/  ISETP.GT.U32.AND P1, PT, R4, R9, PT ;  /* 0x000000090400720c */ /* 0x000fe20003f24070 */
[----:B------:R-:W-:-:S03]  /*02d0*/  IMAD R13, R13, R2, RZ ;  /* 0x000000020d0d7224 */ /* 0x000fc600078e02ff */
[----:B------:R-:W-:Y:S02]  /*02e0*/  SEL R6, R6, R9, !P1 ;  /* 0x0000000906067207 */ /* 0x000fe40004800000 */
[----:B------:R-:W-:-:S03]  /*02f0*/  ISETP.NE.AND P1, PT, R5, RZ, PT ;  /* 0x000000ff0500720c */ /* 0x000fc60003f25270 */
[----:B------:R-:W-:-:S05]  /*0300*/  @!P2 IMAD.MOV R6, RZ, RZ, -R6 ;  /* 0x000000ffff06a224 */ /* 0x000fca00078e0a06 */
[----:B------:R-:W-:Y:S01]  /*0310*/  SEL R12, R11, R6, !P1 ;  /* 0x000000060b0c7207 */ /* 0x000fe20004800000 */
[----:B------:R-:W-:-:S03]  /*0320*/  IMAD.MOV.U32 R6, RZ, RZ, RZ ;  /* 0x000000ffff067224 */ /* 0x000fc600078e00ff */
[----:B------:R-:W-:Y:S01]  /*0330*/  IABS R10, R12 ;  /* 0x0000000c000a7213 */ /* 0x000fe20000000000 */
[----:B------:R-:W-:-:S03]  /*0340*/  IMAD.HI.U32 R6, R7, R13, R6 ;  /* 0x0000000d07067227 */ /* 0x000fc600078e0006 */
[----:B------:R-:W-:-:S05]  /*0350*/  MOV R7, R10 ;  /* 0x0000000a00077202 */ /* 0x000fca0000000f00 */
[----:B------:R-:W-:-:S04]  /*0360*/  IMAD.HI.U32 R6, R6, R7, RZ ;  /* 0x0000000706067227 */ /* 0x000fc800078e00ff */
[----:B------:R-:W-:-:S04]  /*0370*/  IMAD.MOV R10, RZ, RZ, -R6 ;  /* 0x000000ffff0a7224 */ /* 0x000fc800078e0a06 */
[----:B------:R-:W-:-:S05]  /*0380*/  IMAD R7, R2, R10, R7 ;  /* 0x0000000a02077224 */ /* 0x000fca00078e0207 */
[----:B------:R-:W-:-:S13]  /*0390*/  ISETP.GT.U32.AND P3, PT, R2, R7, PT ;  /* 0x000000070200720c */ /* 0x000fda0003f64070 */
[----:B------:R-:W-:Y:S01]  /*03a0*/  @!P3 IMAD.IADD R7, R7, 0x1, -R2 ;  /* 0x000000010707b824 */ /* 0x000fe200078e0a02 */
[----:B------:R-:W-:Y:S02]  /*03b0*/  @!P3 IADD3 R6, PT, PT, R6, 0x1, RZ ;  /* 0x000000010606b810 */ /* 0x000fe40007ffe0ff */
[----:B------:R-:W-:Y:S02]  /*03c0*/  ISETP.NE.AND P3, PT, R3, RZ, PT ;  /* 0x000000ff0300720c */ /* 0x000fe40003f65270 */
[----:B------:R-:W-:Y:S02]  /*03d0*/  ISETP.GE.U32.AND P2, PT, R7, R2, PT ;  /* 0x000000020700720c */ /* 0x000fe40003f46070 */
[----:B------:R-:W-:-:S04]  /*03e0*/  LOP3.LUT R2, R12, R3, RZ, 0x3c, !PT ;  /* 0x000000030c027212 */ /* 0x000fc800078e3cff */
[----:B------:R-:W-:-:S07]  /*03f0*/  ISETP.GE.AND P4, PT, R2, RZ, PT ;  /* 0x000000ff0200720c */ /* 0x000fce0003f86270 */
[----:B------:R-:W-:-:S04]  /*0400*/  @P2 VIADD R6, R6, 0x1 ;  /* 0x0000000106062836 */ /* 0x000fc80000000000 */
[----:B------:R-:W-:-:S05]  /*0410*/  IMAD.MOV.U32 R2, RZ, RZ, R6 ;  /* 0x000000ffff027224 */ /* 0x000fca00078e0006 */
[----:B------:R-:W-:Y:S02]  /*0420*/  @!P4 IADD3 R2, PT, PT, -R2, RZ, RZ ;  /* 0x000000ff0202c210 */ /* 0x000fe40007ffe1ff */
[----:B------:R-:W-:-:S05]  /*0430*/  @!P3 LOP3.LUT R2, RZ, R3, RZ, 0x33, !PT ;  /* 0x00000003ff02b212 */ /* 0x000fca00078e33ff */
[----:B------:R-:W-:-:S04]  /*0440*/  IMAD.MOV R6, RZ, RZ, -R2 ;  /* 0x000000ffff067224 */ /* 0x000fc800078e0a02 */
[----:B------:R-:W-:Y:S01]  /*0450*/  IMAD R3, R3, R6, R12 ;  /* 0x0000000603037224 */ /* 0x000fe200078e020c */
[----:B--2---:R-:W-:Y:S06]  /*0460*/  BRA.U !UP0, `(.L_x_0) ;  /* 0x0000001108247547 */ /* 0x004fec000b800000 */
[----:B------:R-:W-:Y:S01]  /*0470*/  ISETP.GE.U32.AND P2, PT, R9, R4, PT ;  /* 0x000000040900720c */ /* 0x000fe20003f46070 */
[----:B------:R-:W-:Y:S01]  /*0480*/  @!P0 VIADD R8, R8, 0x1 ;  /* 0x0000000108088836 */ /* 0x000fe20000000000 */
[----:B------:R-:W-:Y:S01]  /*0490*/  LOP3.LUT R5, R0, R5, RZ, 0x3c, !PT ;  /* 0x0000000500057212 */ /* 0x000fe200078e3cff */
[----:B------:R-:W-:Y:S01]  /*04a0*/  UIADD3 UR7, UPT, UPT, UR4, 0x1, UR4 ;  /* 0x0000000104077890 */ /* 0x000fe2000fffe004 */
[----:B------:R-:W-:Y:S02]  /*04b0*/  MOV R6, RZ ;  /* 0x000000ff00067202 */ /* 0x000fe40000000f00 */
[----:B------:R-:W-:Y:S01]  /*04c0*/  ISETP.GE.AND P3, PT, R5, RZ, PT ;  /* 0x000000ff0500720c */ /* 0x000fe20003f66270 */
[----:B------:R-:W-:Y:S01]  /*04d0*/  ULOP3.LUT UR5, UR7, 0x7, URZ, 0xc0, !UPT ;  /* 0x0000000707057892 */ /* 0x000fe2000f8ec0ff */
[----:B------:R-:W-:Y:S01]  /*04e0*/  IMAD.MOV.U32 R5, RZ, RZ, RZ ;  /* 0x000000ffff057224 */ /* 0x000fe200078e00ff */
[----:B------:R-:W-:Y:S02]  /*04f0*/  ULOP3.LUT UP2, URZ, UR7, 0x7, URZ, 0xc0, !UPT ;  /* 0x0000000707ff7892 */ /* 0x000fe4000f84c0ff */
[----:B------:R-:W-:-:S02]  /*0500*/  UIADD3 UR5, UPT, UPT, UR5, -0x1, URZ ;  /* 0xffffffff05057890 */ /* 0x000fc4000fffe0ff */
[----:B------:R-:W-:Y:S02]  /*0510*/  @P2 IADD3 R8, PT, PT, R8, 0x1, RZ ;  /* 0x0000000108082810 */ /* 0x000fe40007ffe0ff */
[----:B------:R-:W-:-:S03]  /*0520*/  UISETP.GE.U32.AND UP1, UPT, UR5, 0x3, UPT ;  /* 0x000000030500788c */ /* 0x000fc6000bf26070 */
[----:B------:R-:W-:Y:S01]  /*0530*/  UMOV UR5, UR6 ;  /* 0x0000000600057c82 */ /* 0x000fe20008000000 */
[----:B------:R-:W-:-:S05]  /*0540*/  @!P3 IMAD.MOV R8, RZ, RZ, -R8 ;  /* 0x000000ffff08b224 */ /* 0x000fca00078e0a08 */
[----:B------:R-:W-:-:S07]  /*0550*/  SEL R4, R11, R8, !P1 ;  /* 0x000000080b047207 */ /* 0x000fce0004800000 */
.L_x_7:
[----:B------:R-:W0:Y:S01]  /*0560*/  LDCU UR9, c[0x0][0x390] ;  /* 0x00007200ff0977ac */ /* 0x000e220008000800 */
[----:B------:R-:W-:Y:S01]  /*0570*/  VIADD R7, R4, UR5 ;  /* 0x0000000504077c36 */ /* 0x000fe20008000000 */
[----:B------:R-:W-:Y:S01]  /*0580*/  UIADD3 UR8, UPT, UPT, UR4, UR4, URZ ;  /* 0x0000000404087290 */ /* 0x000fe2000fffe0ff */
[----:B------:R-:W-:Y:S01]  /*0590*/  UMOV UR7, UR5 ;  /* 0x0000000500077c82 */ /* 0x000fe20008000000 */
[----:B------:R-:W-:Y:S02]  /*05a0*/  UIADD3 UR6, UPT, UPT, -UR4, URZ, URZ ;  /* 0x000000ff04067290 */ /* 0x000fe4000fffe1ff */
[----:B------:R-:W-:Y:S02]  /*05b0*/  UISETP.GE.U32.AND UP3, UPT, UR8, 0x7, UPT ;  /* 0x000000070800788c */ /* 0x000fe4000bf66070 */
[----:B------:R-:W-:Y:S02]  /*05c0*/  UIADD3 UR5, UPT, UPT, UR5, 0x1, URZ ;  /* 0x0000000105057890 */ /* 0x000fe4000fffe0ff */
[----:B------:R-:W-:Y:S01]  /*05d0*/  UISETP.NE.AND UP0, UPT, UR7, UR4, UPT ;  /* 0x000000040700728c */ /* 0x000fe2000bf05270 */
[----:B0-----:R-:W-:-:S04]  /*05e0*/  ISETP.GE.AND P0, PT, R7, UR9, PT ;  /* 0x0000000907007c0c */ /* 0x001fc8000bf06270 */
[----:B------:R-:W-:Y:S01]  /*05f0*/  ISETP.GT.AND P0, PT, R7, -0x1, !P0 ;  /* 0xffffffff0700780c */ /* 0x000fe20004704270 */
[----:B------:R-:W-:-:S12]  /*0600*/  BRA.U !UP3, `(.L_x_1) ;  /* 0x000000050bb87547 */ /* 0x000fd8000b800000 */
[----:B------:R-:W0:Y:S01]  /*0610*/  LDCU UR8, c[0x0][0x394] ;  /* 0x00007280ff0877ac */ /* 0x000e220008000800 */
[----:B------:R-:W1:Y:S01]  /*0620*/  LDC R21, c[0x0][0x398] ;  /* 0x0000e600ff157b82 */ /* 0x000e620000000800 */
[----:B------:R-:W-:Y:S01]  /*0630*/  VIADD R24, R2, -UR4 ;  /* 0x8000000402187c36 */ /* 0x000fe20008000000 */
[----:B------:R-:W-:Y:S02]  /*0640*/  UIADD3 UR6, UPT, UPT, UR4, 0x1, UR4 ;  /* 0x0000000104067890 */ /* 0x000fe4000fffe004 */
[----:B------:R-:W-:Y:S02]  /*0650*/  UIADD3 UR7, UPT, UPT, -UR4, 0x3, URZ ;  /* 0x0000000304077890 */ /* 0x000fe4000fffe1ff */
[----:B------:R-:W-:Y:S02]  /*0660*/  ULOP3.LUT UR6, UR6, 0xfffffff8, URZ, 0xc0, !UPT ;  /* 0xfffffff806067892 */ /* 0x000fe4000f8ec0ff */
[----:B------:R-:W2:Y:S02]  /*0670*/  LDC R9, c[0x0][0x398] ;  /* 0x0000e600ff097b82 */ /* 0x000ea40000000800 */
[----:B------:R-:W-:Y:S01]  /*0680*/  UIADD3 UR6, UPT, UPT, -UR6, URZ, URZ ;  /* 0x000000ff06067290 */ /* 0x000fe2000fffe1ff */
[----:B0-----:R-:W-:Y:S01]  /*0690*/  IMAD R8, R7, UR8, R24 ;  /* 0x0000000807087c24 */ /* 0x001fe2000f8e0218 */
[----:B------:R-:W0:Y:S03]  /*06a0*/  LDCU UR8, c[0x0][0x394] ;  /* 0x00007280ff0877ac */ /* 0x000e260008000800 */
[C---:B------:R-:W-:Y:S01]  /*06b0*/  VIADD R12, R8.reuse, 0x3 ;  /* 0x00000003080c7836 */ /* 0x040fe20000000000 */
[C---:B------:R-:W-:Y:S01]  /*06c0*/  IADD3 R22, PT, PT, R8.reuse, 0x2, RZ ;  /* 0x0000000208167810 */ /* 0x040fe20007ffe0ff */
[C---:B------:R-:W-:Y:S01]  /*06d0*/  VIADD R20, R8.reuse, 0x4 ;  /* 0x0000000408147836 */ /* 0x040fe20000000000 */
[C---:B------:R-:W-:Y:S01]  /*06e0*/  IADD3 R14, PT, PT, R8.reuse, 0x5, RZ ;  /* 0x00000005080e7810 */ /* 0x040fe20007ffe0ff */
[----:B------:R-:W-:-:S02]  /*06f0*/  VIADD R16, R8, 0x6 ;  /* 0x0000000608107836 */ /* 0x000fc40000000000 */
[CC--:B-1----:R-:W-:Y:S02]  /*0700*/  IMAD R10, R8.reuse, R21.reuse, R21 ;  /* 0x00000015080a7224 */ /* 0x0c2fe400078e0215 */
[C---:B------:R-:W-:Y:S02]  /*0710*/  VIADD R18, R8.reuse, 0x7 ;  /* 0x0000000708127836 */ /* 0x040fe40000000000 */
[-CC-:B------:R-:W-:Y:S01]  /*0720*/  IMAD R8, R8, R21.reuse, R3.reuse ;  /* 0x0000001508087224 */ /* 0x180fe200078e0203 */
[----:B------:R-:W-:Y:S01]  /*0730*/  IADD3 R10, PT, PT, R3, R10, RZ ;  /* 0x0000000a030a7210 */ /* 0x000fe20007ffe0ff */
[-CC-:B------:R-:W-:Y:S02]  /*0740*/  IMAD R22, R22, R21.reuse, R3.reuse ;  /* 0x0000001516167224 */ /* 0x180fe400078e0203 */
[-CC-:B------:R-:W-:Y:S02]  /*0750*/  IMAD R12, R12, R21.reuse, R3.reuse ;  /* 0x000000150c0c7224 */ /* 0x180fe400078e0203 */
[----:B------:R-:W-:-:S02]  /*0760*/  IMAD R20, R20, R21, R3 ;  /* 0x0000001514147224 */ /* 0x000fc400078e0203 */
[-CC-:B------:R-:W-:Y:S02]  /*0770*/  IMAD R11, R14, R21.reuse, R3.reuse ;  /* 0x000000150e0b7224 */ /* 0x180fe400078e0203 */
[-CC-:B------:R-:W-:Y:S02]  /*0780*/  IMAD R13, R16, R21.reuse, R3.reuse ;  /* 0x00000015100d7224 */ /* 0x180fe400078e0203 */
[----:B0-2---:R-:W-:-:S07]  /*0790*/  IMAD R21, R18, R21, R3 ;  /* 0x0000001512157224 */ /* 0x005fce00078e0203 */
.L_x_2:
[C---:B------:R-:W-:Y:S01]  /*07a0*/  ISETP.GE.AND P2, PT, R24.reuse, UR8, PT ;  /* 0x0000000818007c0c */ /* 0x040fe2000bf46270 */
[----:B------:R-:W-:-:S03]  /*07b0*/  VIADD R14, R24, 0x1 ;  /* 0x00000001180e7836 */ /* 0x000fc60000000000 */
[----:B------:R-:W-:Y:S02]  /*07c0*/  ISETP.GT.AND P2, PT, R24, -0x1, !P2 ;  /* 0xffffffff1800780c */ /* 0x000fe40005744270 */
[C---:B------:R-:W-:Y:S02]  /*07d0*/  ISETP.GE.AND P6, PT, R14.reuse, UR8, PT ;  /* 0x000000080e007c0c */ /* 0x040fe4000bfc6270 */
[----:B------:R-:W-:Y:S02]  /*07e0*/  PLOP3.LUT P2, PT, P0, P2, PT, 0x80, 0x8 ;  /* 0x000000000008781c */ /* 0x000fe40000745070 */
[----:B------:R-:W-:-:S04]  /*07f0*/  ISETP.GT.AND P6, PT, R14, -0x1, !P6 ;  /* 0xffffffff0e00780c */ /* 0x000fc800077c4270 */
[----:B------:R-:W-:-:S07]  /*0800*/  PLOP3.LUT P6, PT, P0, P6, PT, 0x80, 0x8 ;  /* 0x000000000008781c */ /* 0x000fce00007cd070 */
[----:B------:R-:W0:Y:S08]  /*0810*/  @P2 LDC.64 R16, c[0x0][0x380] ;  /* 0x0000e000ff102b82 */ /* 0x000e300000000a00 */
[----:B------:R-:W1:Y:S01]  /*0820*/  @P6 LDC.64 R14, c[0x0][0x380] ;  /* 0x0000e000ff0e6b82 */ /* 0x000e620000000a00 */
[----:B0-----:R-:W-:-:S06]  /*0830*/  @P2 IMAD.WIDE R16, R8, 0x4, R16 ;  /* 0x0000000408102825 */ /* 0x001fcc00078e0210 */
[----:B------:R0:W2:Y:S01]  /*0840*/  @P2 LDG.E R17, desc[UR10][R16.64] ;  /* 0x0000000a10112981 */ /* 0x0000a2000c1e1900 */
[----:B-1----:R-:W-:-:S05]  /*0850*/  @P6 IMAD.WIDE R14, R10, 0x4, R14 ;  /* 0x000000040a0e6825 */ /* 0x002fca00078e020e */
[----:B------:R1:W3:Y:S01]  /*0860*/  @P6 LDG.E R19, desc[UR10][R14.64] ;  /* 0x0000000a0e136981 */ /* 0x0002e2000c1e1900 */
[C---:B------:R-:W-:Y:S01]  /*0870*/  VIADD R18, R24.reuse, 0x2 ;  /* 0x0000000218127836 */ /* 0x040fe20000000000 */
[C---:B------:R-:W-:Y:S01]  /*0880*/  IADD3 R23, PT, PT, R24.reuse, 0x3, RZ ;  /* 0x0000000318177810 */ /* 0x040fe20007ffe0ff */
[C---:B0-----:R-:W-:Y:S02]  /*0890*/  VIADD R16, R24.reuse, 0x5 ;  /* 0x0000000518107836 */ /* 0x041fe40000000000 */
[----:B------:R-:W-:Y:S01]  /*08a0*/  VIADD R25, R24, 0x4 ;  /* 0x0000000418197836 */ /* 0x000fe20000000000 */
[C---:B------:R-:W-:Y:S01]  /*08b0*/  ISETP.GE.AND P1, PT, R18.reuse, UR8, PT ;  /* 0x0000000812007c0c */ /* 0x040fe2000bf26270 */
[----:B------:R-:W-:Y:S01]  /*08c0*/  @P2 VIADD R5, R5, 0x1 ;  /* 0x0000000105052836 */ /* 0x000fe20000000000 */
[----:B------:R-:W-:Y:S02]  /*08d0*/  ISETP.GE.AND P4, PT, R23, UR8, PT ;  /* 0x0000000817007c0c */ /* 0x000fe4000bf86270 */
[----:B------:R-:W-:Y:S01]  /*08e0*/  ISETP.GT.AND P1, PT, R18, -0x1, !P1 ;  /* 0xffffffff1200780c */ /* 0x000fe20004f24270 */
[----:B------:R-:W-:Y:S01]  /*08f0*/  @P6 VIADD R5, R5, 0x1 ;  /* 0x0000000105056836 */ /* 0x000fe20000000000 */
[----:B------:R-:W-:-:S02]  /*0900*/  ISETP.GE.AND P5, PT, R16, UR8, PT ;  /* 0x0000000810007c0c */ /* 0x000fc4000bfa6270 */
[----:B------:R-:W-:Y:S02]  /*0910*/  PLOP3.LUT P1, PT, P0, P1, PT, 0x80, 0x8 ;  /* 0x000000000008781c */ /* 0x000fe40000723070 */
[----:B------:R-:W-:Y:S02]  /*0920*/  ISETP.GT.AND P4, PT, R23, -0x1, !P4 ;  /* 0xffffffff1700780c */ /* 0x000fe40006784270 */
[----:B------:R-:W-:Y:S02]  /*0930*/  ISETP.GT.AND P5, PT, R16, -0x1, !P5 ;  /* 0xffffffff1000780c */ /* 0x000fe40006fa4270 */
[----:B------:R-:W-:Y:S02]  /*0940*/  ISETP.GE.AND P3, PT, R25, UR8, PT ;  /* 0x0000000819007c0c */ /* 0x000fe4000bf66270 */
[----:B------:R-:W-:Y:S02]  /*0950*/  IADD3 R16, PT, PT, R24, 0x6, RZ ;  /* 0x0000000618107810 */ /* 0x000fe40007ffe0ff */
[----:B------:R-:W-:-:S02]  /*0960*/  PLOP3.LUT P4, PT, P0, P4, PT, 0x80, 0x8 ;  /* 0x000000000008781c */ /* 0x000fc40000789070 */
[----:B------:R-:W-:Y:S01]  /*0970*/  ISETP.GT.AND P3, PT, R25, -0x1, !P3 ;  /* 0xffffffff1900780c */ /* 0x000fe20005f64270 */
[----:B-1----:R-:W0:Y:S01]  /*0980*/  @P1 LDC.64 R14, c[0x0][0x380] ;  /* 0x0000e000ff0e1b82 */ /* 0x002e220000000a00 */
[----:B------:R-:W-:Y:S02]  /*0990*/  PLOP3.LUT P5, PT, P0, P5, PT, 0x80, 0x8 ;  /* 0x000000000008781c */ /* 0x000fe400007ab070 */
[----:B------:R-:W-:-:S07]  /*09a0*/  PLOP3.LUT P3, PT, P0, P3, PT, 0x80, 0x8 ;  /* 0x000000000008781c */ /* 0x000fce0000767070 */
[----:B------:R-:W1:Y:S08]  /*09b0*/  @P4 LDC.64 R26, c[0x0][0x380] ;  /* 0x0000e000ff1a4b82 */ /* 0x000e700000000a00 */
[----:B------:R-:W4:Y:S01]  /*09c0*/  @P3 LDC.64 R28, c[0x0][0x380] ;  /* 0x0000e000ff1c3b82 */ /* 0x000f220000000a00 */
[----:B0-----:R-:W-:-:S05]  /*09d0*/  @P1 IMAD.WIDE R14, R22, 0x4, R14 ;  /* 0x00000004160e1825 */ /* 0x001fca00078e020e */
[----:B------:R0:W5:Y:S01]  /*09e0*/  @P1 LDG.E R23, desc[UR10][R14.64] ;  /* 0x0000000a0e171981 */ /* 0x000162000c1e1900 */
[----:B-1----:R-:W-:-:S06]  /*09f0*/  @P4 IMAD.WIDE R26, R12, 0x4, R26 ;  /* 0x000000040c1a4825 */ /* 0x002fcc00078e021a */
[----:B------:R-:W5:Y:S01]  /*0a00*/  @P4 LDG.E R27, desc[UR10][R26.64] ;  /* 0x0000000a1a1b4981 */ /* 0x000f62000c1e1900 */
[----:B----4-:R-:W-:-:S05]  /*0a10*/  @P3 IMAD.WIDE R28, R20, 0x4, R28 ;  /* 0x00000004141c3825 */ /* 0x010fca00078e021c */
[----:B------:R-:W4:Y:S01]  /*0a20*/  @P3 LDG.E R25, desc[UR10][R28.64] ;  /* 0x0000000a1c193981 */ /* 0x000f22000c1e1900 */
[----:B--2---:R-:W-:Y:S01]  /*0a30*/  @P2 IMAD.IADD R6, R6, 0x1, R17 ;  /* 0x0000000106062824 */ /* 0x004fe200078e0211 */
[----:B------:R-:W-:-:S04]  /*0a40*/  ISETP.GE.AND P2, PT, R16, UR8, PT ;  /* 0x0000000810007c0c */ /* 0x000fc8000bf46270 */
[----:B------:R-:W-:Y:S02]  /*0a50*/  ISETP.GT.AND P2, PT, R16, -0x1, !P2 ;  /* 0xffffffff1000780c */ /* 0x000fe40005744270 */
[----:B------:R-:W-:Y:S01]  /*0a60*/  IADD3 R16, PT, PT, R24, 0x7, RZ ;  /* 0x0000000718107810 */ /* 0x000fe20007ffe0ff */
[----:B---3--:R-:W-:Y:S01]  /*0a70*/  @P6 IMAD.IADD R6, R6, 0x1, R19 ;  /* 0x0000000106066824 */ /* 0x008fe200078e0213 */
[----:B------:R-:W-:Y:S01]  /*0a80*/  PLOP3.LUT P2, PT, P0, P2, PT, 0x80, 0x8 ;  /* 0x000000000008781c */ /* 0x000fe20000745070 */
[----:B------:R-:W1:Y:S01]  /*0a90*/  @P5 LDC.64 R18, c[0x0][0x380] ;  /* 0x0000e000ff125b82 */ /* 0x000e620000000a00 */
[----:B------:R-:W-:-:S04]  /*0aa0*/  ISETP.GE.AND P6, PT, R16, UR8, PT ;  /* 0x0000000810007c0c */ /* 0x000fc8000bfc6270 */
[----:B------:R-:W-:-:S04]  /*0ab0*/  ISETP.GT.AND P6, PT, R16, -0x1, !P6 ;  /* 0xffffffff1000780c */ /* 0x000fc800077c4270 */
[----:B------:R-:W-:-:S03]  /*0ac0*/  PLOP3.LUT P6, PT, P0, P6, PT, 0x80, 0x8 ;  /* 0x000000000008781c */ /* 0x000fc600007cd070 */
[----:B------:R-:W2:Y:S10]  /*0ad0*/  @P2 LDC.64 R16, c[0x0][0x380] ;  /* 0x0000e000ff102b82 */ /* 0x000eb40000000a00 */
[----:B0-----:R-:W0:Y:S01]  /*0ae0*/  @P6 LDC.64 R14, c[0x0][0x380] ;  /* 0x0000e000ff0e6b82 */ /* 0x001e220000000a00 */
[----:B-1----:R-:W-:-:S06]  /*0af0*/  @P5 IMAD.WIDE R18, R11, 0x4, R18 ;  /* 0x000000040b125825 */ /* 0x002fcc00078e0212 */
[----:B------:R-:W3:Y:S01]  /*0b00*/  @P5 LDG.E R19, desc[UR10][R18.64] ;  /* 0x0000000a12135981 */ /* 0x000ee2000c1e1900 */
[----:B--2---:R-:W-:-:S06]  /*0b10*/  @P2 IMAD.WIDE R16, R13, 0x4, R16 ;  /* 0x000000040d102825 */ /* 0x004fcc00078e0210 */
[----:B------:R-:W2:Y:S01]  /*0b20*/  @P2 LDG.E R17, desc[UR10][R16.64] ;  /* 0x0000000a10112981 */ /* 0x000ea2000c1e1900 */
[----:B0-----:R-:W-:-:S06]  /*0b30*/  @P6 IMAD.WIDE R14, R21, 0x4, R14 ;  /* 0x00000004150e6825 */ /* 0x001fcc00078e020e */
[----:B------:R-:W2:Y:S01]  /*0b40*/  @P6 LDG.E R15, desc[UR10][R14.64] ;  /* 0x0000000a0e0f6981 */ /* 0x000ea2000c1e1900 */
[----:B------:R-:W-:Y:S01]  /*0b50*/  @P1 VIADD R5, R5, 0x1 ;  /* 0x0000000105051836 */ /* 0x000fe20000000000 */
[----:B-----5:R-:W-:-:S04]  /*0b60*/  @P1 IADD3 R6, PT, PT, R6, R23, RZ ;  /* 0x0000001706061210 */ /* 0x020fc80007ffe0ff */
[----:B------:R-:W-:Y:S01]  /*0b70*/  @P4 IADD3 R5, PT, PT, R5, 0x1, RZ ;  /* 0x0000000105054810 */ /* 0x000fe20007ffe0ff */
[----:B------:R-:W-:Y:S01]  /*0b80*/  UIADD3 UR6, UPT, UPT, UR6, 0x8, URZ ;  /* 0x0000000806067890 */ /* 0x000fe2000fffe0ff */
[----:B------:R-:W-:-:S03]  /*0b90*/  @P4 IMAD.IADD R6, R6, 0x1, R27 ;  /* 0x0000000106064824 */ /* 0x000fc600078e021b */
[----:B------:R-:W-:Y:S01]  /*0ba0*/  @P3 VIADD R5, R5, 0x1 ;  /* 0x0000000105053836 */ /* 0x000fe20000000000 */
[----:B------:R-:W-:Y:S01]  /*0bb0*/  UISETP.NE.AND UP3, UPT, UR6, URZ, UPT ;  /* 0x000000ff0600728c */ /* 0x000fe2000bf65270 */
[----:B----4-:R-:W-:-:S03]  /*0bc0*/  @P3 IMAD.IADD R6, R6, 0x1, R25 ;  /* 0x0000000106063824 */ /* 0x010fc600078e0219 */
[----:B------:R-:W-:Y:S01]  /*0bd0*/  @P5 IADD3 R5, PT, PT, R5, 0x1, RZ ;  /* 0x0000000105055810 */ /* 0x000fe20007ffe0ff */
[----:B------:R-:W-:-:S04]  /*0be0*/  IMAD R8, R9, 0x8, R8 ;  /* 0x0000000809087824 */ /* 0x000fc800078e0208 */
[----:B------:R-:W-:Y:S01]  /*0bf0*/  @P2 VIADD R5, R5, 0x1 ;  /* 0x0000000105052836 */ /* 0x000fe20000000000 */
[----:B------:R-:W-:Y:S01]  /*0c00*/  IADD3 R24, PT, PT, R24, 0x8, RZ ;  /* 0x0000000818187810 */ /* 0x000fe20007ffe0ff */
[C---:B------:R-:W-:Y:S01]  /*0c10*/  IMAD R10, R9.reuse, 0x8, R10 ;  /* 0x00000008090a7824 */ /* 0x040fe200078e020a */
[C---:B------:R-:W-:Y:S01]  /*0c20*/  LEA R20, R9.reuse, R20, 0x3 ;  /* 0x0000001409147211 */ /* 0x040fe200078e18ff */
[C---:B------:R-:W-:Y:S01]  /*0c30*/  IMAD R22, R9.reuse, 0x8, R22 ;  /* 0x0000000809167824 */ /* 0x040fe200078e0216 */
[C---:B------:R-:W-:Y:S01]  /*0c40*/  LEA R13, R9.reuse, R13, 0x3 ;  /* 0x0000000d090d7211 */ /* 0x040fe200078e18ff */
[C---:B------:R-:W-:Y:S02]  /*0c50*/  IMAD R12, R9.reuse, 0x8, R12 ;  /* 0x00000008090c7824 */ /* 0x040fe400078e020c */
[C---:B------:R-:W-:Y:S02]  /*0c60*/  IMAD R11, R9.reuse, 0x8, R11 ;  /* 0x00000008090b7824 */ /* 0x040fe400078e020b */
[----:B------:R-:W-:-:S02]  /*0c70*/  IMAD R21, R9, 0x8, R21 ;  /* 0x0000000809157824 */ /* 0x000fc400078e0215 */
[----:B------:R-:W-:Y:S01]  /*0c80*/  @P6 VIADD R5, R5, 0x1 ;  /* 0x0000000105056836 */ /* 0x000fe20000000000 */
[----:B------:R-:W-:Y:S01]  /*0c90*/  UIADD3 UR7, UPT, UPT, UR7, 0x8, URZ ;  /* 0x0000000807077890 */ /* 0x000fe2000fffe0ff */
[----:B---3--:R-:W-:-:S05]  /*0ca0*/  @P5 IADD3 R6, PT, PT, R6, R19, RZ ;  /* 0x0000001306065210 */ /* 0x008fca0007ffe0ff */
[----:B--2---:R-:W-:-:S04]  /*0cb0*/  @P2 IMAD.IADD R6, R6, 0x1, R17 ;  /* 0x0000000106062824 */ /* 0x004fc800078e0211 */
[----:B------:R-:W-:Y:S01]  /*0cc0*/  @P6 IMAD.IADD R6, R6, 0x1, R15 ;  /* 0x0000000106066824 */ /* 0x000fe200078e020f */
[----:B------:R-:W-:Y:S06]  /*0cd0*/  BRA.U UP3, `(.L_x_2) ;  /* 0xfffffff903b07547 */ /* 0x000fec000b83ffff */
[----:B------:R-:W-:-:S12]  /*0ce0*/  UIADD3 UR6, UPT, UPT, UR7, -0x3, URZ ;  /* 0xfffffffd07067890 */ /* 0x000fd8000fffe0ff */
.L_x_1:
[----:B------:R-:W-:Y:S05]  /*0cf0*/  BRA.U !UP2, `(.L_x_3) ;  /* 0x000000050a947547 */ /* 0x000fea000b800000 */
[----:B------:R-:W-:-:S04]  /*0d00*/  UIADD3 UR8, UPT, UPT, UR4, 0x1, UR4 ;  /* 0x0000000104087890 */ /* 0x000fc8000fffe004 */
[----:B------:R-:W-:-:S04]  /*0d10*/  ULOP3.LUT UR9, UR8, 0x3, URZ, 0xc0, !UPT ;  /* 0x0000000308097892 */ /* 0x000fc8000f8ec0ff */
[----:B------:R-:W-:Y:S01]  /*0d20*/  UISETP.NE.AND UP3, UPT, UR9, URZ, UPT ;  /* 0x000000ff0900728c */ /* 0x000fe2000bf65270 */
[----:B------:R-:W-:Y:S10]  /*0d30*/  BRA.U !UP1, `(.L_x_4) ;  /* 0x0000000109c87547 */ /* 0x000ff4000b800000 */
[----:B------:R-:W0:Y:S01]  /*0d40*/  LDCU UR7, c[0x0][0x394] ;  /* 0x00007280ff0777ac */ /* 0x000e220008000800 */
[----:B------:R-:W-:-:S04]  /*0d50*/  IADD3 R22, PT, PT, R2, UR6, RZ ;  /* 0x0000000602167c10 */ /* 0x000fc8000fffe0ff */
[C---:B------:R-:W-:Y:S01]  /*0d60*/  IADD3 R26, PT, PT, R22.reuse, 0x2, RZ ;  /* 0x00000002161a7810 */ /* 0x040fe20007ffe0ff */
[C---:B------:R-:W-:Y:S02]  /*0d70*/  VIADD R24, R22.reuse, 0x1 ;  /* 0x0000000116187836 */ /* 0x040fe40000000000 */
[C---:B------:R-:W-:Y:S01]  /*0d80*/  VIADD R18, R22.reuse, 0x3 ;  /* 0x0000000316127836 */ /* 0x040fe20000000000 */
[----:B0-----:R-:W-:Y:S02]  /*0d90*/  ISETP.GE.AND P1, PT, R22, UR7, PT ;  /* 0x0000000716007c0c */ /* 0x001fe4000bf26270 */
[----:B------:R-:W-:Y:S02]  /*0da0*/  ISETP.GE.AND P2, PT, R24, UR7, PT ;  /* 0x0000000718007c0c */ /* 0x000fe4000bf46270 */
[----:B------:R-:W-:Y:S02]  /*0db0*/  ISETP.GT.AND P1, PT, R22, -0x1, !P1 ;  /* 0xffffffff1600780c */ /* 0x000fe40004f24270 */
[----:B------:R-:W-:-:S02]  /*0dc0*/  ISETP.GT.AND P2, PT, R24, -0x1, !P2 ;  /* 0xffffffff1800780c */ /* 0x000fc40005744270 */
[C---:B------:R-:W-:Y:S02]  /*0dd0*/  ISETP.GE.AND P3, PT, R26.reuse, UR7, PT ;  /* 0x000000071a007c0c */ /* 0x040fe4000bf66270 */
[----:B------:R-:W-:Y:S02]  /*0de0*/  PLOP3.LUT P1, PT, P0, P1, PT, 0x80, 0x8 ;  /* 0x000000000008781c */ /* 0x000fe40000723070 */
[----:B------:R-:W-:Y:S02]  /*0df0*/  PLOP3.LUT P2, PT, P0, P2, PT, 0x80, 0x8 ;  /* 0x000000000008781c */ /* 0x000fe40000745070 */
[----:B------:R-:W-:Y:S02]  /*0e00*/  ISETP.GT.AND P3, PT, R26, -0x1, !P3 ;  /* 0xffffffff1a00780c */ /* 0x000fe40005f64270 */
[----:B------:R-:W-:Y:S02]  /*0e10*/  ISETP.GE.AND P4, PT, R18, UR7, PT ;  /* 0x0000000712007c0c */ /* 0x000fe4000bf86270 */
[----:B------:R-:W-:-:S02]  /*0e20*/  PLOP3.LUT P3, PT, P0, P3, PT, 0x80, 0x8 ;  /* 0x000000000008781c */ /* 0x000fc40000767070 */
[----:B------:R-:W-:-:S03]  /*0e30*/  ISETP.GT.AND P4, PT, R18, -0x1, !P4 ;  /* 0xffffffff1200780c */ /* 0x000fc60006784270 */
[----:B------:R-:W0:Y:S01]  /*0e40*/  @P1 LDC R17, c[0x0][0x398] ;  /* 0x0000e600ff111b82 */ /* 0x000e220000000800 */
[----:B------:R-:W-:Y:S01]  /*0e50*/  PLOP3.LUT P4, PT, P0, P4, PT, 0x80, 0x8 ;  /* 0x000000000008781c */ /* 0x000fe20000789070 */
[C---:B------:R-:W-:Y:S02]  /*0e60*/  @P1 IMAD R22, R7.reuse, UR7, R22 ;  /* 0x0000000707161c24 */ /* 0x040fe4000f8e0216 */
[----:B------:R-:W-:-:S04]  /*0e70*/  @P2 IMAD R24, R7, UR7, R24 ;  /* 0x0000000707182c24 */ /* 0x000fc8000f8e0218 */
[----:B------:R-:W1:Y:S01]  /*0e80*/  @P2 LDC R19, c[0x0][0x398] ;  /* 0x0000e600ff132b82 */ /* 0x000e620000000800 */
[----:B------:R-:W-:-:S05]  /*0e90*/  @P3 IMAD R21, R7, UR7, R26 ;  /* 0x0000000707153c24 */ /* 0x000fca000f8e021a */
[----:B------:R-:W-:Y:S02]  /*0ea0*/  @P4 IMAD R18, R7, UR7, R18 ;  /* 0x0000000707124c24 */ /* 0x000fe4000f8e0212 */
[----:B------:R-:W2:Y:S08]  /*0eb0*/  @P1 LDC.64 R14, c[0x0][0x380] ;  /* 0x0000e000ff0e1b82 */ /* 0x000eb00000000a00 */
[----:B------:R-:W3:Y:S01]  /*0ec0*/  @P2 LDC.64 R12, c[0x0][0x380] ;  /* 0x0000e000ff0c2b82 */ /* 0x000ee20000000a00 */
[----:B0-----:R-:W-:-:S07]  /*0ed0*/  @P1 IMAD R17, R22, R17, R3 ;  /* 0x0000001116111224 */ /* 0x001fce00078e0203 */
[----:B------:R-:W0:Y:S01]  /*0ee0*/  @P3 LDC R20, c[0x0][0x398] ;  /* 0x0000e600ff143b82 */ /* 0x000e220000000800 */
[----:B-1----:R-:W-:-:S07]  /*0ef0*/  @P2 IMAD R19, R24, R19, R3 ;  /* 0x0000001318132224 */ /* 0x002fce00078e0203 */
[----:B------:R-:W1:Y:S01]  /*0f00*/  @P3 LDC.64 R10, c[0x0][0x380] ;  /* 0x0000e000ff0a3b82 */ /* 0x000e620000000a00 */
[----:B--2---:R-:W-:-:S06]  /*0f10*/  @P1 IMAD.WIDE R14, R17, 0x4, R14 ;  /* 0x00000004110e1825 */ /* 0x004fcc00078e020e */
[----:B------:R-:W2:Y:S01]  /*0f20*/  @P1 LDG.E R15, desc[UR10][R14.64] ;  /* 0x0000000a0e0f1981 */ /* 0x000ea2000c1e1900 */
[----:B------:R-:W4:Y:S01]  /*0f30*/  @P4 LDC R16, c[0x0][0x398] ;  /* 0x0000e600ff104b82 */ /* 0x000f220000000800 */
[----:B---3--:R-:W-:-:S06]  /*0f40*/  @P2 IMAD.WIDE R12, R19, 0x4, R12 ;  /* 0x00000004130c2825 */ /* 0x008fcc00078e020c */
[----:B------:R-:W3:Y:S01]  /*0f50*/  @P2 LDG.E R13, desc[UR10][R12.64] ;  /* 0x0000000a0c0d2981 */ /* 0x000ee2000c1e1900 */
[----:B------:R-:W5:Y:S01]  /*0f60*/  @P4 LDC.64 R8, c[0x0][0x380] ;  /* 0x0000e000ff084b82 */ /* 0x000f620000000a00 */
[----:B0-----:R-:W-:-:S04]  /*0f70*/  @P3 IMAD R21, R21, R20, R3 ;  /* 0x0000001415153224 */ /* 0x001fc800078e0203 */
[----:B-1----:R-:W-:-:S06]  /*0f80*/  @P3 IMAD.WIDE R10, R21, 0x4, R10 ;  /* 0x00000004150a3825 */ /* 0x002fcc00078e020a */
[----:B------:R-:W3:Y:S01]  /*0f90*/  @P3 LDG.E R11, desc[UR10][R10.64] ;  /* 0x0000000a0a0b3981 */ /* 0x000ee2000c1e1900 */
[----:B----4-:R-:W-:-:S04]  /*0fa0*/  @P4 IMAD R17, R18, R16, R3 ;  /* 0x0000001012114224 */ /* 0x010fc800078e0203 */
[----:B-----5:R-:W-:-:S06]  /*0fb0*/  @P4 IMAD.WIDE R8, R17, 0x4, R8 ;  /* 0x0000000411084825 */ /* 0x020fcc00078e0208 */
[----:B------:R-:W4:Y:S01]  /*0fc0*/  @P4 LDG.E R9, desc[UR10][R8.64] ;  /* 0x0000000a08094981 */ /* 0x000f22000c1e1900 */
[----:B------:R-:W-:-:S04]  /*0fd0*/  @P1 IADD3 R5, PT, PT, R5, 0x1, RZ ;  /* 0x0000000105051810 */ /* 0x000fc80007ffe0ff */
[----:B------:R-:W-:-:S04]  /*0fe0*/  @P2 IADD3 R5, PT, PT, R5, 0x1, RZ ;  /* 0x0000000105052810 */ /* 0x000fc80007ffe0ff */
[----:B------:R-:W-:Y:S01]  /*0ff0*/  @P3 IADD3 R5, PT, PT, R5, 0x1, RZ ;  /* 0x0000000105053810 */ /* 0x000fe20007ffe0ff */
[----:B------:R-:W-:-:S03]  /*1000*/  UIADD3 UR6, UPT, UPT, UR6, 0x4, URZ ;  /* 0x0000000406067890 */ /* 0x000fc6000fffe0ff */
[----:B------:R-:W-:Y:S01]  /*1010*/  @P4 IADD3 R5, PT, PT, R5, 0x1, RZ ;  /* 0x0000000105054810 */ /* 0x000fe20007ffe0ff */
[----:B--2---:R-:W-:-:S04]  /*1020*/  @P1 IMAD.IADD R6, R6, 0x1, R15 ;  /* 0x0000000106061824 */ /* 0x004fc800078e020f */
[----:B---3--:R-:W-:-:S04]  /*1030*/  @P2 IMAD.IADD R6, R6, 0x1, R13 ;  /* 0x0000000106062824 */ /* 0x008fc800078e020d */
[----:B------:R-:W-:-:S04]  /*1040*/  @P3 IMAD.IADD R6, R6, 0x1, R11 ;  /* 0x0000000106063824 */ /* 0x000fc800078e020b */
[----:B----4-:R-:W-:-:S07]  /*1050*/  @P4 IMAD.IADD R6, R6, 0x1, R9 ;  /* 0x0000000106064824 */ /* 0x010fce00078e0209 */
.L_x_4:
[----:B------:R-:W-:Y:S05]  /*1060*/  BRA.U !UP3, `(.L_x_3) ;  /* 0x000000010bb87547 */ /* 0x000fea000b800000 */
[----:B------:R-:W-:Y:S02]  /*1070*/  UISETP.NE.AND UP3, UPT, UR9, 0x1, UPT ;  /* 0x000000010900788c */ /* 0x000fe4000bf65270 */
[----:B------:R-:W-:-:S07]  /*1080*/  ULOP3.LUT UP4, URZ, UR8, 0x1, URZ, 0xc0, !UPT ;  /* 0x0000000108ff7892 */ /* 0x000fce000f88c0ff */
[----:B------:R-:W-:Y:S05]  /*1090*/  BRA.U !UP3, `(.L_x_5) ;  /* 0x000000010b687547 */ /* 0x000fea000b800000 */
[----:B------:R-:W0:Y:S01]  /*10a0*/  LDCU UR7, c[0x0][0x394] ;  /* 0x00007280ff0777ac */ /* 0x000e220008000800 */
[----:B------:R-:W-:-:S05]  /*10b0*/  IADD3 R12, PT, PT, R2, UR6, RZ ;  /* 0x00000006020c7c10 */ /* 0x000fca000fffe0ff */
[C---:B------:R-:W-:Y:S01]  /*10c0*/  VIADD R14, R12.reuse, 0x1 ;  /* 0x000000010c0e7836 */ /* 0x040fe20000000000 */
[----:B0-----:R-:W-:-:S04]  /*10d0*/  ISETP.GE.AND P1, PT, R12, UR7, PT ;  /* 0x000000070c007c0c */ /* 0x001fc8000bf26270 */
[----:B------:R-:W-:Y:S02]  /*10e0*/  ISETP.GE.AND P2, PT, R14, UR7, PT ;  /* 0x000000070e007c0c */ /* 0x000fe4000bf46270 */
[----:B------:R-:W-:Y:S02]  /*10f0*/  ISETP.GT.AND P1, PT, R12, -0x1, !P1 ;  /* 0xffffffff0c00780c */ /* 0x000fe40004f24270 */
[----:B------:R-:W-:Y:S02]  /*1100*/  ISETP.GT.AND P2, PT, R14, -0x1, !P2 ;  /* 0xffffffff0e00780c */ /* 0x000fe40005744270 */
[----:B------:R-:W-:Y:S02]  /*1110*/  PLOP3.LUT P1, PT, P0, P1, PT, 0x80, 0x8 ;  /* 0x000000000008781c */ /* 0x000fe40000723070 */
[----:B------:R-:W-:-:S11]  /*1120*/  PLOP3.LUT P2, PT, P0, P2, PT, 0x80, 0x8 ;  /* 0x000000000008781c */ /* 0x000fd60000745070 */
[----:B------:R-:W0:Y:S01]  /*1130*/  @P1 LDC R13, c[0x0][0x398] ;  /* 0x0000e600ff0d1b82 */ /* 0x000e220000000800 */
[----:B------:R-:W-:-:S07]  /*1140*/  @P1 IMAD R12, R7, UR7, R12 ;  /* 0x00000007070c1c24 */ /* 0x000fce000f8e020c */
[----:B------:R-:W1:Y:S08]  /*1150*/  @P1 LDC.64 R10, c[0x0][0x380] ;  /* 0x0000e000ff0a1b82 */ /* 0x000e700000000a00 */
[----:B------:R-:W2:Y:S08]  /*1160*/  @P2 LDC R15, c[0x0][0x398] ;  /* 0x0000e600ff0f2b82 */ /* 0x000eb00000000800 */
[----:B------:R-:W3:Y:S01]  /*1170*/  @P2 LDC.64 R8, c[0x0][0x380] ;  /* 0x0000e000ff082b82 */ /* 0x000ee20000000a00 */
[----:B0-----:R-:W-:-:S02]  /*1180*/  @P1 IMAD R13, R12, R13, R3 ;  /* 0x0000000d0c0d1224 */ /* 0x001fc400078e0203 */
[----:B------:R-:W-:Y:S02]  /*1190*/  @P2 IMAD R12, R7, UR7, R14 ;  /* 0x00000007070c2c24 */ /* 0x000fe4000f8e020e */
[----:B-1----:R-:W-:-:S06]  /*11a0*/  @P1 IMAD.WIDE R10, R13, 0x4, R10 ;  /* 0x000000040d0a1825 */ /* 0x002fcc00078e020a */
[----:B------:R-:W4:Y:S01]  /*11b0*/  @P1 LDG.E R11, desc[UR10][R10.64] ;  /* 0x0000000a0a0b1981 */ /* 0x000f22000c1e1900 */
[----:B--2---:R-:W-:-:S04]  /*11c0*/  @P2 IMAD R13, R12, R15, R3 ;  /* 0x0000000f0c0d2224 */ /* 0x004fc800078e0203 */
[----:B---3--:R-:W-:-:S06]  /*11d0*/  @P2 IMAD.WIDE R8, R13, 0x4, R8 ;  /* 0x000000040d082825 */ /* 0x008fcc00078e0208 */
[----:B------:R-:W2:Y:S01]  /*11e0*/  @P2 LDG.E R9, desc[UR10][R8.64] ;  /* 0x0000000a08092981 */ /* 0x000ea2000c1e1900 */
[----:B------:R-:W-:Y:S01]  /*11f0*/  @P1 IADD3 R5, PT, PT, R5, 0x1, RZ ;  /* 0x0000000105051810 */ /* 0x000fe20007ffe0ff */
[----:B------:R-:W-:-:S03]  /*1200*/  UIADD3 UR6, UPT, UPT, UR6, 0x2, URZ ;  /* 0x0000000206067890 */ /* 0x000fc6000fffe0ff */
[----:B------:R-:W-:Y:S01]  /*1210*/  @P2 IADD3 R5, PT, PT, R5, 0x1, RZ ;  /* 0x0000000105052810 */ /* 0x000fe20007ffe0ff */
[----:B----4-:R-:W-:-:S04]  /*1220*/  @P1 IMAD.IADD R6, R6, 0x1, R11 ;  /* 0x0000000106061824 */ /* 0x010fc800078e020b */
[----:B--2---:R-:W-:-:S07]  /*1230*/  @P2 IMAD.IADD R6, R6, 0x1, R9 ;  /* 0x0000000106062824 */ /* 0x004fce00078e0209 */
.L_x_5:
[----:B------:R-:W-:Y:S05]  /*1240*/  BRA.U !UP4, `(.L_x_3) ;  /* 0x000000010c407547 */ /* 0x000fea000b800000 */
[----:B------:R-:W0:Y:S01]  /*1250*/  LDCU UR7, c[0x0][0x394] ;  /* 0x00007280ff0777ac */ /* 0x000e220008000800 */
[----:B------:R-:W-:Y:S01]  /*1260*/  IADD3 R10, PT, PT, R2, UR6, RZ ;  /* 0x00000006020a7c10 */ /* 0x000fe2000fffe0ff */
[----:B------:R-:W-:Y:S03]  /*1270*/  BSSY.RECONVERGENT B0, `(.L_x_3) ;  /* 0x000000d000007945 */ /* 0x000fe60003800200 */
[----:B0-----:R-:W-:-:S04]  /*1280*/  ISETP.GE.AND P1, PT, R10, UR7, PT ;  /* 0x000000070a007c0c */ /* 0x001fc8000bf26270 */
[----:B------:R-:W-:-:S04]  /*1290*/  ISETP.GT.AND P1, PT, R10, -0x1, !P1 ;  /* 0xffffffff0a00780c */ /* 0x000fc80004f24270 */
[----:B------:R-:W-:-:S13]  /*12a0*/  PLOP3.LUT P1, PT, P0, P1, PT, 0x80, 0x8 ;  /* 0x000000000008781c */ /* 0x000fda0000723070 */
[----:B------:R-:W-:Y:S05]  /*12b0*/  @!P1 BRA `(.L_x_6) ;  /* 0x0000000000209947 */ /* 0x000fea0003800000 */
[----:B------:R-:W0:Y:S01]  /*12c0*/  LDC.64 R8, c[0x0][0x380] ;  /* 0x0000e000ff087b82 */ /* 0x000e220000000a00 */
[----:B------:R-:W1:Y:S01]  /*12d0*/  LDCU UR6, c[0x0][0x398] ;  /* 0x00007300ff0677ac */ /* 0x000e620008000800 */
[----:B------:R-:W-:-:S04]  /*12e0*/  IMAD R10, R7, UR7, R10 ;  /* 0x00000007070a7c24 */ /* 0x000fc8000f8e020a */
[----:B-1----:R-:W-:-:S04]  /*12f0*/  IMAD R7, R10, UR6, R3 ;  /* 0x000000060a077c24 */ /* 0x002fc8000f8e0203 */
[----:B0-----:R-:W-:-:S06]  /*1300*/  IMAD.WIDE R8, R7, 0x4, R8 ;  /* 0x0000000407087825 */ /* 0x001fcc00078e0208 */
[----:B------:R-:W2:Y:S01]  /*1310*/  LDG.E R9, desc[UR10][R8.64] ;  /* 0x0000000a08097981 */ /* 0x000ea2000c1e1900 */
[----:B------:R-:W-:Y:S01]  /*1320*/  VIADD R5, R5, 0x1 ;  /* 0x0000000105057836 */ /* 0x000fe20000000000 */
[----:B--2---:R-:W-:-:S07]  /*1330*/  IADD3 R6, PT, PT, R6, R9, RZ ;  /* 0x0000000906067210 */ /* 0x004fce0007ffe0ff */
.L_x_6:
[----:B------:R-:W-:Y:S05]  /*1340*/  BSYNC.RECONVERGENT B0 ;  /* 0x0000000000007941 */ /* 0x000fea0003800200 */
.L_x_3:
[----:B------:R-:W-:Y:S05]  /*1350*/  BRA.U UP0, `(.L_x_7) ;  /* 0xfffffff100807547 */ /* 0x000fea000b83ffff */
[-C--:B------:R-:W-:Y:S02]  /*1360*/  IABS R7, R5.reuse ;  /* 0x0000000500077213 */ /* 0x080fe40000000000 */
[----:B------:R-:W-:Y:S02]  /*1370*/  IABS R10, R6 ;  /* 0x00000006000a7213 */ /* 0x000fe40000000000 */
[----:B------:R-:W0:Y:S01]  /*1380*/  I2F.RP R4, R7 ;  /* 0x0000000700047306 */ /* 0x000e220000209400 */
[-C--:B------:R-:W-:Y:S02]  /*1390*/  IABS R11, R5.reuse ;  /* 0x00000005000b7213 */ /* 0x080fe40000000000 */
[----:B------:R-:W-:-:S04]  /*13a0*/  LOP3.LUT R6, R6, R5, RZ, 0x3c, !PT ;  /* 0x0000000506067212 */ /* 0x000fc800078e3cff */
[----:B------:R-:W-:Y:S01]  /*13b0*/  ISETP.GE.AND P2, PT, R6, RZ, PT ;  /* 0x000000ff0600720c */ /* 0x000fe20003f46270 */
[----:B0-----:R-:W0:Y:S02]  /*13c0*/  MUFU.RCP R4, R4 ;  /* 0x0000000400047308 */ /* 0x001e240000001000 */
[----:B0-----:R-:W-:Y:S02]  /*13d0*/  VIADD R2, R4, 0xffffffe ;  /* 0x0ffffffe04027836 */ /* 0x001fe40000000000 */
[----:B------:R-:W-:-:S04]  /*13e0*/  IMAD.MOV R4, RZ, RZ, -R11 ;  /* 0x000000ffff047224 */ /* 0x000fc800078e0a0b */
[----:B------:R0:W1:Y:S02]  /*13f0*/  F2I.FTZ.U32.TRUNC.NTZ R3, R2 ;  /* 0x0000000200037305 */ /* 0x000064000021f000 */
[----:B0-----:R-:W-:Y:S01]  /*1400*/  HFMA2 R2, -RZ, RZ, 0, 0 ;  /* 0x00000000ff027431 */ /* 0x001fe200000001ff */
[----:B-1----:R-:W-:-:S05]  /*1410*/  IADD3 R8, PT, PT, RZ, -R3, RZ ;  /* 0x80000003ff087210 */ /* 0x002fca0007ffe0ff */
[----:B------:R-:W-:Y:S02]  /*1420*/  IMAD R9, R8, R7, RZ ;  /* 0x0000000708097224 */ /* 0x000fe400078e02ff */
[----:B------:R-:W-:Y:S02]  /*1430*/  IMAD.MOV.U32 R8, RZ, RZ, R10 ;  /* 0x000000ffff087224 */ /* 0x000fe400078e000a */
[----:B------:R-:W-:-:S06]  /*1440*/  IMAD.HI.U32 R3, R3, R9, R2 ;  /* 0x0000000903037227 */ /* 0x000fcc00078e0002 */
[----:B------:R-:W-:-:S04]  /*1450*/  IMAD.HI.U32 R3, R3, R8, RZ ;  /* 0x0000000803037227 */ /* 0x000fc800078e00ff */
[----:B------:R-:W-:-:S05]  /*1460*/  IMAD R2, R3, R4, R8 ;  /* 0x0000000403027224 */ /* 0x000fca00078e0208 */
[----:B------:R-:W-:-:S13]  /*1470*/  ISETP.GT.U32.AND P1, PT, R7, R2, PT ;  /* 0x000000020700720c */ /* 0x000fda0003f24070 */
[-C--:B------:R-:W-:Y:S01]  /*1480*/  @!P1 IADD3 R2, PT, PT, R2, -R7.reuse, RZ ;  /* 0x8000000702029210 */ /* 0x080fe20007ffe0ff */
[----:B------:R-:W-:Y:S01]  /*1490*/  @!P1 VIADD R3, R3, 0x1 ;  /* 0x0000000103039836 */ /* 0x000fe20000000000 */
[----:B------:R-:W-:Y:S02]  /*14a0*/  ISETP.NE.AND P1, PT, R5, RZ, PT ;  /* 0x000000ff0500720c */ /* 0x000fe40003f25270 */
[----:B------:R-:W-:-:S13]  /*14b0*/  ISETP.GE.U32.AND P0, PT, R2, R7, PT ;  /* 0x000000070200720c */ /* 0x000fda0003f06070 */
[----:B------:R-:W-:-:S05]  /*14c0*/  @P0 IADD3 R3, PT, PT, R3, 0x1, RZ ;  /* 0x0000000103030810 */ /* 0x000fca0007ffe0ff */
[----:B------:R-:W-:-:S05]  /*14d0*/  IMAD.MOV.U32 R7, RZ, RZ, R3 ;  /* 0x000000ffff077224 */ /* 0x000fca00078e0003 */
[----:B------:R-:W-:Y:S02]  /*14e0*/  @!P2 IADD3 R7, PT, PT, -R7, RZ, RZ ;  /* 0x000000ff0707a210 */ /* 0x000fe40007ffe1ff */
[----:B------:R-:W-:-:S07]  /*14f0*/  @!P1 LOP3.LUT R7, RZ, R5, RZ, 0x33, !PT ;  /* 0x00000005ff079212 */ /* 0x000fce00078e33ff */
.L_x_0:
[----:B------:R-:W0:Y:S02]  /*1500*/  LDC.64 R2, c[0x0][0x388] ;  /* 0x0000e200ff027b82 */ /* 0x000e240000000a00 */
[----:B0-----:R-:W-:-:S05]  /*1510*/  IMAD.WIDE R2, R0, 0x4, R2 ;  /* 0x0000000400027825 */ /* 0x001fca00078e0202 */
[----:B------:R-:W-:Y:S01]  /*1520*/  STG.E desc[UR10][R2.64], R7 ;  /* 0x0000000702007986 */ /* 0x000fe2000c10190a */
[----:B------:R-:W-:Y:S05]  /*1530*/  EXIT ;  /* 0x000000000000794d */ /* 0x000fea0003800000 */
.L_x_8:
[----:B------:R-:W-:-:S00]  /*1540*/  BRA `(.L_x_8) ;  /* 0xfffffffc00fc7947 */ /* 0x000fc0000383ffff */
[----:B------:R-:W-:-:S00]  /*1550*/  NOP ;  /* 0x0000000000007918 */ /* 0x000fc00000000000 */
        /* <DEDUP_REMOVED lines=10> */
.L_x_9:


//--------------------- .nv.shared.reserved.0     --------------------------
	.section	.nv.shared.reserved.0,"aw",@nobits
	.weak		__nv_reservedSMEM_offset_0_alias
	.size		__nv_reservedSMEM_offset_0_alias, 0, 64
	.other		__nv_reservedSMEM_offset_0_alias,@"STO_CUDA_RESERVED_SHARED STV_DEFAULT"
__nv_reservedSMEM_offset_0_alias:
	.zero		0
	.zero		64


//--------------------- .nv.constant0._Z4blurPiS_iiii --------------------------
	.section	.nv.constant0._Z4blurPiS_iiii,"a",@progbits
	.sectionflags	@""
	.align	4
.nv.constant0._Z4blurPiS_iiii:
	.zero		928


//--------------------- SYMBOLS --------------------------

	.type		.nv.reservedSmem.offset0,@object
	.size		.nv.reservedSmem.offset0,0x4
